//
// Generated by NVIDIA NVVM Compiler
//
// Compiler Build ID: CL-36424714
// Cuda compilation tools, release 13.0, V13.0.88
// Based on NVVM 20.0.0
//

.version 9.0
.target sm_100
.address_size 64

	// .globl	_Z6solverPbS_
.const .align 4 .u32 gridWidth_d;
.const .align 4 .u32 gridHeight_d;
.const .align 4 .u32 gridDepth_d;
.const .align 4 .u32 blockWidth_d;
.const .align 4 .u32 blockHeight_d;
.const .align 4 .u32 gridWidthBlocks_d;
.const .align 4 .u32 gridHeightBlocks_d;

.visible .entry _Z6solverPbS_(
	.param .u64 .ptr .align 1 _Z6solverPbS__param_0,
	.param .u64 .ptr .align 1 _Z6solverPbS__param_1
)
{
	.reg .pred 	%p<11>;
	.reg .b16 	%rs<6>;
	.reg .b32 	%r<51>;
	.reg .b64 	%rd<23>;

	ld.param.u64 	%rd2, [_Z6solverPbS__param_0];
	ld.param.u64 	%rd3, [_Z6solverPbS__param_1];
	cvta.to.global.u64 	%rd1, %rd3;
	mov.u32 	%r1, %ctaid.x;
	ld.const.u32 	%r2, [gridWidthBlocks_d];
	div.u32 	%r5, %r1, %r2;
	mul.lo.s32 	%r10, %r5, %r2;
	sub.s32 	%r11, %r1, %r10;
	ld.const.u32 	%r12, [blockWidth_d];
	mov.u32 	%r13, %tid.x;
	mad.lo.s32 	%r14, %r12, %r11, %r13;
	mov.u32 	%r15, %ctaid.y;
	ld.const.u32 	%r16, [blockHeight_d];
	mov.u32 	%r17, %tid.y;
	mad.lo.s32 	%r18, %r16, %r15, %r17;
	ld.const.u32 	%r19, [gridWidth_d];
	add.s32 	%r20, %r19, -1;
	setp.ge.s32 	%p1, %r14, %r20;
	min.s32 	%r21, %r14, %r18;
	setp.lt.s32 	%p2, %r21, 1;
	or.pred  	%p3, %p2, %p1;
	@%p3 bra 	$L__BB0_10;
	ld.const.u32 	%r7, [gridHeight_d];
	add.s32 	%r22, %r7, -1;
	setp.ge.s32 	%p4, %r18, %r22;
	setp.gt.u32 	%p5, %r2, %r1;
	or.pred  	%p6, %p5, %p4;
	@%p6 bra 	$L__BB0_10;
	ld.const.u32 	%r23, [gridDepth_d];
	add.s32 	%r24, %r23, -1;
	setp.ge.s32 	%p7, %r5, %r24;
	@%p7 bra 	$L__BB0_10;
	cvta.to.global.u64 	%rd4, %rd2;
	mul.lo.s32 	%r25, %r7, %r5;
	add.s32 	%r26, %r25, %r18;
	mul.lo.s32 	%r27, %r26, %r19;
	add.s32 	%r9, %r14, %r27;
	add.s32 	%r28, %r9, 1;
	cvt.s64.s32 	%rd5, %r28;
	add.s64 	%rd6, %rd4, %rd5;
	ld.global.s8 	%r29, [%rd6];
	ld.global.s8 	%r30, [%rd6+-2];
	add.s32 	%r31, %r30, %r29;
	add.s32 	%r32, %r27, %r19;
	add.s32 	%r33, %r32, %r14;
	cvt.s64.s32 	%rd7, %r33;
	add.s64 	%rd8, %rd4, %rd7;
	ld.global.s8 	%r34, [%rd8];
	add.s32 	%r35, %r31, %r34;
	add.s32 	%r36, %r26, -1;
	mad.lo.s32 	%r37, %r36, %r19, %r14;
	cvt.s64.s32 	%rd9, %r37;
	add.s64 	%rd10, %rd4, %rd9;
	ld.global.s8 	%r38, [%rd10];
	add.s32 	%r39, %r35, %r38;
	add.s32 	%r40, %r25, %r7;
	add.s32 	%r41, %r26, %r7;
	mad.lo.s32 	%r42, %r41, %r19, %r14;
	cvt.s64.s32 	%rd11, %r42;
	add.s64 	%rd12, %rd4, %rd11;
	ld.global.s8 	%r43, [%rd12];
	add.s32 	%r44, %r39, %r43;
	shl.b32 	%r45, %r7, 1;
	sub.s32 	%r46, %r40, %r45;
	add.s32 	%r47, %r46, %r18;
	mad.lo.s32 	%r48, %r47, %r19, %r14;
	cvt.s64.s32 	%rd13, %r48;
	add.s64 	%rd14, %rd4, %rd13;
	ld.global.s8 	%r49, [%rd14];
	add.s32 	%r8, %r44, %r49;
	ld.global.u8 	%rs1, [%rd6+-1];
	setp.eq.s16 	%p8, %rs1, 0;
	@%p8 bra 	$L__BB0_7;
	add.s32 	%r50, %r8, -4;
	setp.gt.u32 	%p9, %r50, -3;
	@%p9 bra 	$L__BB0_6;
	cvt.s64.s32 	%rd17, %r9;
	add.s64 	%rd18, %rd1, %rd17;
	mov.b16 	%rs3, 0;
	st.global.u8 	[%rd18], %rs3;
	bra.uni 	$L__BB0_10;
$L__BB0_6:
	cvt.s64.s32 	%rd15, %r9;
	add.s64 	%rd16, %rd1, %rd15;
	mov.b16 	%rs2, 1;
	st.global.u8 	[%rd16], %rs2;
	bra.uni 	$L__BB0_10;
$L__BB0_7:
	setp.ne.s32 	%p10, %r8, 3;
	@%p10 bra 	$L__BB0_9;
	cvt.s64.s32 	%rd21, %r9;
	add.s64 	%rd22, %rd1, %rd21;
	mov.b16 	%rs5, 1;
	st.global.u8 	[%rd22], %rs5;
	bra.uni 	$L__BB0_10;
$L__BB0_9:
	cvt.s64.s32 	%rd19, %r9;
	add.s64 	%rd20, %rd1, %rd19;
	mov.b16 	%rs4, 0;
	st.global.u8 	[%rd20], %rs4;
$L__BB0_10:
	ret;

}


// ===== COMPILED SASS (sm_100) =====

	.target	sm_100

	.elftype	@"ET_EXEC"


//--------------------- .note.nv.tkinfo           --------------------------
	.section	.note.nv.tkinfo,"",@"SHT_NOTE"
	.sectionflags	@"SHF_NOTE_NV_TKINFO"
	.tkinfo
        /*0018*/ 	.word	0x00000002
        /*0030*/ 	.string	""
        /*0030*/ 	.string	"ptxas"
        /*0030*/ 	.string	"Cuda compilation tools, release 13.0, V13.0.88"
        /*0030*/ 	.string	"Build cuda_13.0.r13.0/compiler.36424714_0"
        /*0030*/ 	.string	"-arch sm_100 -m 64 "



//--------------------- .note.nv.cuinfo           --------------------------
	.section	.note.nv.cuinfo,"",@"SHT_NOTE"
	.sectionflags	@"SHF_NOTE_NV_CUINFO"
        /*0018*/ 	.short	0x0002
        /*001a*/ 	.short	0x0064
        /*001c*/ 	.short	0x0082
	.zero		2


//--------------------- .nv.info                  --------------------------
	.section	.nv.info,"",@"SHT_CUDA_INFO"
	.align	4


	//----- nvinfo : EIATTR_REGCOUNT
	.align		4
        /*0000*/ 	.byte	0x04, 0x2f
        /*0002*/ 	.short	(.L_8 - .L_7)
	.align		4
.L_7:
        /*0004*/ 	.word	index@(_Z6solverPbS_)
        /*0008*/ 	.word	0x00000012


	//----- nvinfo : EIATTR_FRAME_SIZE
	.align		4
.L_8:
        /*000c*/ 	.byte	0x04, 0x11
        /*000e*/ 	.short	(.L_10 - .L_9)
	.align		4
.L_9:
        /*0010*/ 	.word	index@(_Z6solverPbS_)
        /*0014*/ 	.word	0x00000000


	//----- nvinfo : EIATTR_MIN_STACK_SIZE
	.align		4
.L_10:
        /*0018*/ 	.byte	0x04, 0x12
        /*001a*/ 	.short	(.L_12 - .L_11)
	.align		4
.L_11:
        /*001c*/ 	.word	index@(_Z6solverPbS_)
        /*0020*/ 	.word	0x00000000
.L_12:


//--------------------- .nv.compat                --------------------------
	.section	.nv.compat,"",@"SHT_CUDA_COMPAT_INFO"
	.align	4
        /*0000*/ 	.byte	0x02, 0x09, 0x00, 0x00, 0x02, 0x02, 0x01, 0x00, 0x02, 0x05, 0x05, 0x00, 0x03, 0x07, 0x01, 0x01
        /*0010*/ 	.byte	0x02, 0x03, 0x00, 0x00, 0x02, 0x06, 0x01, 0x00, 0x04, 0x0b, 0x08, 0x00, 0x09, 0x00, 0x00, 0x00
        /*0020*/ 	.byte	0x00, 0x00, 0x00, 0x00


//--------------------- .nv.info._Z6solverPbS_    --------------------------
	.section	.nv.info._Z6solverPbS_,"",@"SHT_CUDA_INFO"
	.sectionflags	@""
	.align	4


	//----- nvinfo : EIATTR_CUDA_API_VERSION
	.align		4
        /*0000*/ 	.byte	0x04, 0x37
        /*0002*/ 	.short	(.L_14 - .L_13)
.L_13:
        /*0004*/ 	.word	0x00000082


	//----- nvinfo : EIATTR_KPARAM_INFO
	.align		4
.L_14:
        /*0008*/ 	.byte	0x04, 0x17
        /*000a*/ 	.short	(.L_16 - .L_15)
.L_15:
        /*000c*/ 	.word	0x00000000
        /*0010*/ 	.short	0x0001
        /*0012*/ 	.short	0x0008
        /*0014*/ 	.byte	0x00, 0xf5, 0x21, 0x00


	//----- nvinfo : EIATTR_KPARAM_INFO
	.align		4
.L_16:
        /*0018*/ 	.byte	0x04, 0x17
        /*001a*/ 	.short	(.L_18 - .L_17)
.L_17:
        /*001c*/ 	.word	0x00000000
        /*0020*/ 	.short	0x0000
        /*0022*/ 	.short	0x0000
        /*0024*/ 	.byte	0x00, 0xf5, 0x21, 0x00


	//----- nvinfo : EIATTR_SPARSE_MMA_MASK
	.align		4
.L_18:
        /*0028*/ 	.byte	0x03, 0x50
        /*002a*/ 	.short	0x0000


	//----- nvinfo : EIATTR_MAXREG_COUNT
	.align		4
        /*002c*/ 	.byte	0x03, 0x1b
        /*002e*/ 	.short	0x00ff


	//----- nvinfo : EIATTR_MERCURY_ISA_VERSION
	.align		4
        /*0030*/ 	.byte	0x03, 0x5f
        /*0032*/ 	.short	0x0101


	//----- nvinfo : EIATTR_VRC_CTA_INIT_COUNT
	.align		4
        /*0034*/ 	.byte	0x02, 0x4a
	.zero		1
	.zero		1


	//----- nvinfo : EIATTR_EXIT_INSTR_OFFSETS
	.align		4
        /*0038*/ 	.byte	0x04, 0x1c
        /*003a*/ 	.short	(.L_20 - .L_19)


	//   ....[0]....
.L_19:
        /*003c*/ 	.word	0x00000220


	//   ....[1]....
        /*0040*/ 	.word	0x00000270


	//   ....[2]....
        /*0044*/ 	.word	0x000002b0


	//   ....[3]....
        /*0048*/ 	.word	0x00000580


	//   ....[4]....
        /*004c*/ 	.word	0x000005f0


	//   ....[5]....
        /*0050*/ 	.word	0x00000660


	//   ....[6]....
        /*0054*/ 	.word	0x000006b0


	//----- nvinfo : EIATTR_CRS_STACK_SIZE
	.align		4
.L_20:
        /*0058*/ 	.byte	0x04, 0x1e
        /*005a*/ 	.short	(.L_22 - .L_21)
.L_21:
        /*005c*/ 	.word	0x00000000


	//----- nvinfo : EIATTR_CBANK_PARAM_SIZE
	.align		4
.L_22:
        /*0060*/ 	.byte	0x03, 0x19
        /*0062*/ 	.short	0x0010


	//----- nvinfo : EIATTR_PARAM_CBANK
	.align		4
        /*0064*/ 	.byte	0x04, 0x0a
        /*0066*/ 	.short	(.L_24 - .L_23)
	.align		4
.L_23:
        /*0068*/ 	.word	index@(.nv.constant0._Z6solverPbS_)
        /*006c*/ 	.short	0x0380
        /*006e*/ 	.short	0x0010


	//----- nvinfo : EIATTR_SW_WAR
	.align		4
.L_24:
        /*0070*/ 	.byte	0x04, 0x36
        /*0072*/ 	.short	(.L_26 - .L_25)
.L_25:
        /*0074*/ 	.word	0x00000008
.L_26:


//--------------------- .nv.callgraph             --------------------------
	.section	.nv.callgraph,"",@"SHT_CUDA_CALLGRAPH"
	.align	4
	.sectionentsize	8
	.align		4
        /*0000*/ 	.word	0x00000000
	.align		4
        /*0004*/ 	.word	0xffffffff
	.align		4
        /*0008*/ 	.word	0x00000000
	.align		4
        /*000c*/ 	.word	0xfffffffe
	.align		4
        /*0010*/ 	.word	0x00000000
	.align		4
        /*0014*/ 	.word	0xfffffffd
	.align		4
        /*0018*/ 	.word	0x00000000
	.align		4
        /*001c*/ 	.word	0xfffffffc


//--------------------- .nv.constant3             --------------------------
	.section	.nv.constant3,"a",@progbits
	.align	4
.nv.constant3:
	.type		gridWidth_d,@object
	.size		gridWidth_d,(gridHeight_d - gridWidth_d)
gridWidth_d:
	.zero		4
	.type		gridHeight_d,@object
	.size		gridHeight_d,(gridDepth_d - gridHeight_d)
gridHeight_d:
	.zero		4
	.type		gridDepth_d,@object
	.size		gridDepth_d,(blockWidth_d - gridDepth_d)
gridDepth_d:
	.zero		4
	.type		blockWidth_d,@object
	.size		blockWidth_d,(blockHeight_d - blockWidth_d)
blockWidth_d:
	.zero		4
	.type		blockHeight_d,@object
	.size		blockHeight_d,(gridWidthBlocks_d - blockHeight_d)
blockHeight_d:
	.zero		4
	.type		gridWidthBlocks_d,@object
	.size		gridWidthBlocks_d,(gridHeightBlocks_d - gridWidthBlocks_d)
gridWidthBlocks_d:
	.zero		4
	.type		gridHeightBlocks_d,@object
	.size		gridHeightBlocks_d,(.L_6 - gridHeightBlocks_d)
gridHeightBlocks_d:
	.zero		4
.L_6:


//--------------------- .text._Z6solverPbS_       --------------------------
	.section	.text._Z6solverPbS_,"ax",@progbits
	.align	128
        .global         _Z6solverPbS_
        .type           _Z6solverPbS_,@function
        .size           _Z6solverPbS_,(.L_x_2 - _Z6solverPbS_)
        .other          _Z6solverPbS_,@"STO_CUDA_ENTRY STV_DEFAULT"
_Z6solverPbS_:
.text._Z6solverPbS_:
[----:B------:R-:W-:Y:S08]  /*0000*/  LDC R1, c[0x0][0x37c] ;  /* 0x0000df00ff017b82 */ /* 0x000ff00000000800 */
[----:B------:R-:W0:Y:S01]  /*0010*/  LDC.64 R2, c[0x3][0x10] ;  /* 0x00c00400ff027b82 */ /* 0x000e220000000a00 */
[----:B------:R-:W1:Y:S01]  /*0020*/  S2R R9, SR_TID.X ;  /* 0x0000000000097919 */ /* 0x000e620000002100 */
[----:B------:R-:W1:Y:S06]  /*0030*/  LDCU UR6, c[0x3][0xc] ;  /* 0x00c00180ff0677ac */ /* 0x000e6c0008000800 */
[----:B------:R-:W2:Y:S08]  /*0040*/  S2UR UR4, SR_CTAID.X ;  /* 0x00000000000479c3 */ /* 0x000eb00000002500 */
[----:B------:R-:W3:Y:S01]  /*0050*/  S2UR UR5, SR_CTAID.Y ;  /* 0x00000000000579c3 */ /* 0x000ee20000002600 */
[----:B0-----:R-:W0:Y:S01]  /*0060*/  I2F.U32.RP R0, R3 ;  /* 0x0000000300007306 */ /* 0x001e220000209000 */
[----:B------:R-:W-:-:S07]  /*0070*/  ISETP.NE.U32.AND P2, PT, R3, RZ, PT ;  /* 0x000000ff0300720c */ /* 0x000fce0003f45070 */
[----:B0-----:R-:W0:Y:S02]  /*0080*/  MUFU.RCP R0, R0 ;  /* 0x0000000000007308 */ /* 0x001e240000001000 */
[----:B0-----:R-:W-:-:S06]  /*0090*/  VIADD R4, R0, 0xffffffe ;  /* 0x0ffffffe00047836 */ /* 0x001fcc0000000000 */
[----:B------:R0:W4:Y:S02]  /*00a0*/  F2I.FTZ.U32.TRUNC.NTZ R5, R4 ;  /* 0x0000000400057305 */ /* 0x000124000021f000 */
[----:B0-----:R-:W-:Y:S02]  /*00b0*/  IMAD.MOV.U32 R4, RZ, RZ, RZ ;  /* 0x000000ffff047224 */ /* 0x001fe400078e00ff */
[----:B----4-:R-:W-:-:S04]  /*00c0*/  IMAD.MOV R6, RZ, RZ, -R5 ;  /* 0x000000ffff067224 */ /* 0x010fc800078e0a05 */
[----:B------:R-:W-:-:S04]  /*00d0*/  IMAD R7, R6, R3, RZ ;  /* 0x0000000306077224 */ /* 0x000fc800078e02ff */
[----:B------:R-:W-:Y:S02]  /*00e0*/  IMAD.HI.U32 R5, R5, R7, R4 ;  /* 0x0000000705057227 */ /* 0x000fe400078e0004 */
[----:B------:R-:W3:Y:S01]  /*00f0*/  S2R R7, SR_TID.Y ;  /* 0x0000000000077919 */ /* 0x000ee20000002200 */
[----:B------:R-:W0:Y:S03]  /*0100*/  LDC R4, c[0x3][RZ] ;  /* 0x00c00000ff047b82 */ /* 0x000e260000000800 */
[----:B--2---:R-:W-:-:S04]  /*0110*/  IMAD.HI.U32 R5, R5, UR4, RZ ;  /* 0x0000000405057c27 */ /* 0x004fc8000f8e00ff */
[----:B------:R-:W-:-:S04]  /*0120*/  IMAD.MOV R6, RZ, RZ, -R5 ;  /* 0x000000ffff067224 */ /* 0x000fc800078e0a05 */
[----:B------:R-:W-:-:S05]  /*0130*/  IMAD R0, R3, R6, UR4 ;  /* 0x0000000403007e24 */ /* 0x000fca000f8e0206 */
[----:B------:R-:W-:-:S13]  /*0140*/  ISETP.GE.U32.AND P0, PT, R0, R3, PT ;  /* 0x000000030000720c */ /* 0x000fda0003f06070 */
[----:B------:R-:W-:Y:S02]  /*0150*/  @P0 IMAD.IADD R0, R0, 0x1, -R3 ;  /* 0x0000000100000824 */ /* 0x000fe400078e0a03 */
[----:B------:R-:W-:Y:S02]  /*0160*/  @P0 VIADD R5, R5, 0x1 ;  /* 0x0000000105050836 */ /* 0x000fe40000000000 */
[----:B---3--:R-:W-:Y:S01]  /*0170*/  IMAD R2, R2, UR5, R7 ;  /* 0x0000000502027c24 */ /* 0x008fe2000f8e0207 */
[----:B------:R-:W-:-:S13]  /*0180*/  ISETP.GE.U32.AND P1, PT, R0, R3, PT ;  /* 0x000000030000720c */ /* 0x000fda0003f26070 */
[----:B------:R-:W-:Y:S01]  /*0190*/  @P1 VIADD R5, R5, 0x1 ;  /* 0x0000000105051836 */ /* 0x000fe20000000000 */
[----:B------:R-:W-:-:S05]  /*01a0*/  @!P2 LOP3.LUT R5, RZ, R3, RZ, 0x33, !PT ;  /* 0x00000003ff05a212 */ /* 0x000fca00078e33ff */
[----:B------:R-:W-:-:S04]  /*01b0*/  IMAD.MOV R0, RZ, RZ, -R5 ;  /* 0x000000ffff007224 */ /* 0x000fc800078e0a05 */
[----:B------:R-:W-:-:S04]  /*01c0*/  IMAD R0, R3, R0, UR4 ;  /* 0x0000000403007e24 */ /* 0x000fc8000f8e0200 */
[----:B-1----:R-:W-:Y:S02]  /*01d0*/  IMAD R9, R0, UR6, R9 ;  /* 0x0000000600097c24 */ /* 0x002fe4000f8e0209 */
[----:B0-----:R-:W-:-:S05]  /*01e0*/  VIADD R0, R4, 0xffffffff ;  /* 0xffffffff04007836 */ /* 0x001fca0000000000 */
[C---:B------:R-:W-:Y:S02]  /*01f0*/  ISETP.GE.AND P0, PT, R9.reuse, R0, PT ;  /* 0x000000000900720c */ /* 0x040fe40003f06270 */
[----:B------:R-:W-:-:S04]  /*0200*/  VIMNMX R0, PT, PT, R9, R2, PT ;  /* 0x0000000209007248 */ /* 0x000fc80003fe0100 */
[----:B------:R-:W-:-:S13]  /*0210*/  ISETP.LT.OR P0, PT, R0, 0x1, P0 ;  /* 0x000000010000780c */ /* 0x000fda0000701670 */
[----:B------:R-:W-:Y:S05]  /*0220*/  @P0 EXIT ;  /* 0x000000000000094d */ /* 0x000fea0003800000 */
[----:B------:R-:W0:Y:S02]  /*0230*/  LDC R8, c[0x3][0x4] ;  /* 0x00c00100ff087b82 */ /* 0x000e240000000800 */
[----:B0-----:R-:W-:-:S05]  /*0240*/  VIADD R7, R8, 0xffffffff ;  /* 0xffffffff08077836 */ /* 0x001fca0000000000 */
[----:B------:R-:W-:-:S04]  /*0250*/  ISETP.GE.AND P0, PT, R2, R7, PT ;  /* 0x000000070200720c */ /* 0x000fc80003f06270 */
[----:B------:R-:W-:-:S13]  /*0260*/  ISETP.GT.U32.OR P0, PT, R3, UR4, P0 ;  /* 0x0000000403007c0c */ /* 0x000fda0008704470 */
[----:B------:R-:W-:Y:S05]  /*0270*/  @P0 EXIT ;  /* 0x000000000000094d */ /* 0x000fea0003800000 */
[----:B------:R-:W0:Y:S02]  /*0280*/  LDCU UR4, c[0x3][0x8] ;  /* 0x00c00100ff0477ac */ /* 0x000e240008000800 */
[----:B0-----:R-:W-:-:S06]  /*0290*/  UIADD3 UR4, UPT, UPT, UR4, -0x1, URZ ;  /* 0xffffffff04047890 */ /* 0x001fcc000fffe0ff */
[----:B------:R-:W-:-:S13]  /*02a0*/  ISETP.GE.AND P0, PT, R5, UR4, PT ;  /* 0x0000000405007c0c */ /* 0x000fda000bf06270 */
[----:B------:R-:W-:Y:S05]  /*02b0*/  @P0 EXIT ;  /* 0x000000000000094d */ /* 0x000fea0003800000 */
[----:B------:R-:W0:Y:S01]  /*02c0*/  LDCU.64 UR6, c[0x0][0x380] ;  /* 0x00007000ff0677ac */ /* 0x000e220008000a00 */
[CC--:B------:R-:W-:Y:S01]  /*02d0*/  IMAD R3, R5.reuse, R8.reuse, R2 ;  /* 0x0000000805037224 */ /* 0x0c0fe200078e0202 */
[----:B------:R-:W-:Y:S01]  /*02e0*/  IADD3 R0, PT, PT, -R8, RZ, RZ ;  /* 0x000000ff08007210 */ /* 0x000fe20007ffe1ff */
[----:B------:R-:W-:Y:S01]  /*02f0*/  IMAD R5, R5, R8, R8 ;  /* 0x0000000805057224 */ /* 0x000fe200078e0208 */
[----:B------:R-:W1:Y:S01]  /*0300*/  LDCU.64 UR4, c[0x0][0x358] ;  /* 0x00006b00ff0477ac */ /* 0x000e620008000a00 */
[CC--:B------:R-:W-:Y:S02]  /*0310*/  IMAD R6, R3.reuse, R4.reuse, R4 ;  /* 0x0000000403067224 */ /* 0x0c0fe400078e0204 */
[----:B------:R-:W-:Y:S02]  /*0320*/  IMAD R11, R0, 0x2, R5 ;  /* 0x00000002000b7824 */ /* 0x000fe400078e0205 */
[C---:B------:R-:W-:Y:S02]  /*0330*/  IMAD R0, R3.reuse, R4, R9 ;  /* 0x0000000403007224 */ /* 0x040fe400078e0209 */
[----:B------:R-:W-:-:S02]  /*0340*/  VIADD R7, R3, 0xffffffff ;  /* 0xffffffff03077836 */ /* 0x000fc40000000000 */
[----:B------:R-:W-:Y:S01]  /*0350*/  IMAD.IADD R3, R3, 0x1, R8 ;  /* 0x0000000103037824 */ /* 0x000fe200078e0208 */
[----:B------:R-:W-:Y:S01]  /*0360*/  IADD3 R12, PT, PT, R0, 0x1, RZ ;  /* 0x00000001000c7810 */ /* 0x000fe20007ffe0ff */
[----:B------:R-:W-:Y:S02]  /*0370*/  IMAD.IADD R5, R9, 0x1, R6 ;  /* 0x0000000109057824 */ /* 0x000fe400078e0206 */
[----:B------:R-:W-:Y:S01]  /*0380*/  IMAD.IADD R8, R2, 0x1, R11 ;  /* 0x0000000102087824 */ /* 0x000fe200078e020b */
[C---:B0-----:R-:W-:Y:S01]  /*0390*/  IADD3 R2, P0, PT, R12.reuse, UR6, RZ ;  /* 0x000000060c027c10 */ /* 0x041fe2000ff1e0ff */
[-CC-:B------:R-:W-:Y:S01]  /*03a0*/  IMAD R11, R3, R4.reuse, R9.reuse ;  /* 0x00000004030b7224 */ /* 0x180fe200078e0209 */
[----:B------:R-:W-:Y:S01]  /*03b0*/  IADD3 R6, P1, PT, R5, UR6, RZ ;  /* 0x0000000605067c10 */ /* 0x000fe2000ff3e0ff */
[-CC-:B------:R-:W-:Y:S01]  /*03c0*/  IMAD R10, R7, R4.reuse, R9.reuse ;  /* 0x00000004070a7224 */ /* 0x180fe200078e0209 */
[----:B------:R-:W-:Y:S01]  /*03d0*/  LEA.HI.X.SX32 R3, R12, UR7, 0x1, P0 ;  /* 0x000000070c037c11 */ /* 0x000fe200080f0eff */
[----:B------:R-:W-:Y:S01]  /*03e0*/  IMAD R14, R8, R4, R9 ;  /* 0x00000004080e7224 */ /* 0x000fe200078e0209 */
[----:B------:R-:W-:-:S02]  /*03f0*/  LEA.HI.X.SX32 R7, R5, UR7, 0x1, P1 ;  /* 0x0000000705077c11 */ /* 0x000fc400088f0eff */
[C---:B------:R-:W-:Y:S01]  /*0400*/  IADD3 R8, P1, PT, R10.reuse, UR6, RZ ;  /* 0x000000060a087c10 */ /* 0x040fe2000ff3e0ff */
[----:B-1----:R-:W2:Y:S01]  /*0410*/  LDG.E.U8 R15, desc[UR4][R2.64+-0x1] ;  /* 0xffffff04020f7981 */ /* 0x002ea2000c1e1100 */
[C---:B------:R-:W-:Y:S02]  /*0420*/  IADD3 R4, P2, PT, R11.reuse, UR6, RZ ;  /* 0x000000060b047c10 */ /* 0x040fe4000ff5e0ff */
[----:B------:R-:W-:Y:S01]  /*0430*/  LEA.HI.X.SX32 R9, R10, UR7, 0x1, P1 ;  /* 0x000000070a097c11 */ /* 0x000fe200088f0eff */
[----:B------:R-:W3:Y:S01]  /*0440*/  LDG.E.S8 R6, desc[UR4][R6.64] ;  /* 0x0000000406067981 */ /* 0x000ee2000c1e1300 */
[----:B------:R-:W-:Y:S02]  /*0450*/  LEA.HI.X.SX32 R5, R11, UR7, 0x1, P2 ;  /* 0x000000070b057c11 */ /* 0x000fe400090f0eff */
[C---:B------:R-:W-:Y:S01]  /*0460*/  IADD3 R10, P0, PT, R14.reuse, UR6, RZ ;  /* 0x000000060e0a7c10 */ /* 0x040fe2000ff1e0ff */
[----:B------:R-:W3:Y:S04]  /*0470*/  LDG.E.S8 R12, desc[UR4][R2.64] ;  /* 0x00000004020c7981 */ /* 0x000ee8000c1e1300 */
[----:B------:R-:W3:Y:S01]  /*0480*/  LDG.E.S8 R13, desc[UR4][R2.64+-0x2] ;  /* 0xfffffe04020d7981 */ /* 0x000ee2000c1e1300 */
[----:B------:R-:W-:-:S03]  /*0490*/  LEA.HI.X.SX32 R11, R14, UR7, 0x1, P0 ;  /* 0x000000070e0b7c11 */ /* 0x000fc600080f0eff */
[----:B------:R-:W4:Y:S04]  /*04a0*/  LDG.E.S8 R9, desc[UR4][R8.64] ;  /* 0x0000000408097981 */ /* 0x000f28000c1e1300 */
[----:B------:R-:W4:Y:S04]  /*04b0*/  LDG.E.S8 R4, desc[UR4][R4.64] ;  /* 0x0000000404047981 */ /* 0x000f28000c1e1300 */
[----:B------:R-:W5:Y:S01]  /*04c0*/  LDG.E.S8 R11, desc[UR4][R10.64] ;  /* 0x000000040a0b7981 */ /* 0x000f62000c1e1300 */
[----:B--2---:R-:W-:Y:S02]  /*04d0*/  ISETP.NE.AND P0, PT, R15, RZ, PT ;  /* 0x000000ff0f00720c */ /* 0x004fe40003f05270 */
[----:B---3--:R-:W-:-:S04]  /*04e0*/  IADD3 R6, PT, PT, R6, R13, R12 ;  /* 0x0000000d06067210 */ /* 0x008fc80007ffe00c */
[----:B----4-:R-:W-:-:S05]  /*04f0*/  IADD3 R6, PT, PT, R4, R6, R9 ;  /* 0x0000000604067210 */ /* 0x010fca0007ffe009 */
[----:B-----5:R-:W-:Y:S02]  /*0500*/  IMAD.IADD R6, R6, 0x1, R11 ;  /* 0x0000000106067824 */ /* 0x020fe400078e020b */
[----:B------:R-:W-:Y:S05]  /*0510*/  @!P0 BRA `(.L_x_0) ;  /* 0x0000000000388947 */ /* 0x000fea0003800000 */
[----:B------:R-:W-:-:S05]  /*0520*/  VIADD R6, R6, 0xfffffffc ;  /* 0xfffffffc06067836 */ /* 0x000fca0000000000 */
[----:B------:R-:W-:-:S13]  /*0530*/  ISETP.GT.U32.AND P0, PT, R6, -0x3, PT ;  /* 0xfffffffd0600780c */ /* 0x000fda0003f04070 */
[----:B------:R-:W0:Y:S02]  /*0540*/  @!P0 LDC.64 R2, c[0x0][0x388] ;  /* 0x0000e200ff028b82 */ /* 0x000e240000000a00 */
[----:B0-----:R-:W-:-:S04]  /*0550*/  @!P0 IADD3 R2, P1, PT, R0, R2, RZ ;  /* 0x0000000200028210 */ /* 0x001fc80007f3e0ff */
[----:B------:R-:W-:-:S05]  /*0560*/  @!P0 LEA.HI.X.SX32 R3, R0, R3, 0x1, P1 ;  /* 0x0000000300038211 */ /* 0x000fca00008f0eff */
[----:B------:R0:W-:Y:S01]  /*0570*/  @!P0 STG.E.U8 desc[UR4][R2.64], RZ ;  /* 0x000000ff02008986 */ /* 0x0001e2000c101104 */
[----:B------:R-:W-:Y:S05]  /*0580*/  @!P0 EXIT ;  /* 0x000000000000894d */ /* 0x000fea0003800000 */
[----:B------:R-:W0:Y:S01]  /*0590*/  LDCU.64 UR6, c[0x0][0x388] ;  /* 0x00007100ff0677ac */ /* 0x000e220008000a00 */
[----:B------:R-:W-:Y:S01]  /*05a0*/  IMAD.MOV.U32 R4, RZ, RZ, 0x1 ;  /* 0x00000001ff047424 */ /* 0x000fe200078e00ff */
[----:B0-----:R-:W-:-:S04]  /*05b0*/  IADD3 R2, P0, PT, R0, UR6, RZ ;  /* 0x0000000600027c10 */ /* 0x001fc8000ff1e0ff */
[----:B------:R-:W-:Y:S02]  /*05c0*/  LEA.HI.X.SX32 R3, R0, UR7, 0x1, P0 ;  /* 0x0000000700037c11 */ /* 0x000fe400080f0eff */
[----:B------:R-:W-:-:S05]  /*05d0*/  PRMT R0, R4, 0x7610, R0 ;  /* 0x0000761004007816 */ /* 0x000fca0000000000 */
[----:B------:R-:W-:Y:S01]  /*05e0*/  STG.E.U8 desc[UR4][R2.64], R0 ;  /* 0x0000000002007986 */ /* 0x000fe2000c101104 */
[----:B------:R-:W-:Y:S05]  /*05f0*/  EXIT ;  /* 0x000000000000794d */ /* 0x000fea0003800000 */
.L_x_0:
[----:B------:R-:W-:Y:S01]  /*0600*/  ISETP.NE.AND P0, PT, R6, 0x3, PT ;  /* 0x000000030600780c */ /* 0x000fe20003f05270 */
[----:B------:R-:W-:-:S12]  /*0610*/  IMAD.MOV.U32 R4, RZ, RZ, 0x1 ;  /* 0x00000001ff047424 */ /* 0x000fd800078e00ff */
[----:B------:R-:W0:Y:S02]  /*0620*/  @!P0 LDC.64 R2, c[0x0][0x388] ;  /* 0x0000e200ff028b82 */ /* 0x000e240000000a00 */
[----:B0-----:R-:W-:-:S04]  /*0630*/  @!P0 IADD3 R2, P1, PT, R0, R2, RZ ;  /* 0x0000000200028210 */ /* 0x001fc80007f3e0ff */
[----:B------:R-:W-:-:S05]  /*0640*/  @!P0 LEA.HI.X.SX32 R3, R0, R3, 0x1, P1 ;  /* 0x0000000300038211 */ /* 0x000fca00008f0eff */
[----:B------:R0:W-:Y:S01]  /*0650*/  @!P0 STG.E.U8 desc[UR4][R2.64], R4 ;  /* 0x0000000402008986 */ /* 0x0001e2000c101104 */
[----:B------:R-:W-:Y:S05]  /*0660*/  @!P0 EXIT ;  /* 0x000000000000894d */ /* 0x000fea0003800000 */
[----:B------:R-:W0:Y:S02]  /*0670*/  LDCU.64 UR6, c[0x0][0x388] ;  /* 0x00007100ff0677ac */ /* 0x000e240008000a00 */
[----:B0-----:R-:W-:-:S04]  /*0680*/  IADD3 R2, P0, PT, R0, UR6, RZ ;  /* 0x0000000600027c10 */ /* 0x001fc8000ff1e0ff */
[----:B------:R-:W-:-:S05]  /*0690*/  LEA.HI.X.SX32 R3, R0, UR7, 0x1, P0 ;  /* 0x0000000700037c11 */ /* 0x000fca00080f0eff */
[----:B------:R-:W-:Y:S01]  /*06a0*/  STG.E.U8 desc[UR4][R2.64], RZ ;  /* 0x000000ff02007986 */ /* 0x000fe2000c101104 */
[----:B------:R-:W-:Y:S05]  /*06b0*/  EXIT ;  /* 0x000000000000794d */ /* 0x000fea0003800000 */
.L_x_1:
[----:B------:R-:W-:-:S00]  /*06c0*/  BRA `(.L_x_1) ;  /* 0xfffffffc00fc7947 */ /* 0x000fc0000383ffff */
[----:B------:R-:W-:-:S00]  /*06d0*/  NOP ;  /* 0x0000000000007918 */ /* 0x000fc00000000000 */
        /* <DEDUP_REMOVED lines=10> */
.L_x_2:


//--------------------- .nv.shared.reserved.0     --------------------------
	.section	.nv.shared.reserved.0,"aw",@nobits
	.weak		__nv_reservedSMEM_offset_0_alias
	.size		__nv_reservedSMEM_offset_0_alias, 0, 64
	.other		__nv_reservedSMEM_offset_0_alias,@"STO_CUDA_RESERVED_SHARED STV_DEFAULT"
__nv_reservedSMEM_offset_0_alias:
	.zero		0
	.zero		64


//--------------------- .nv.constant0._Z6solverPbS_ --------------------------
	.section	.nv.constant0._Z6solverPbS_,"a",@progbits
	.sectionflags	@""
	.align	4
.nv.constant0._Z6solverPbS_:
	.zero		912


//--------------------- SYMBOLS --------------------------

	.type		.nv.reservedSmem.offset0,@object
	.size		.nv.reservedSmem.offset0,0x4
